//
// Generated by NVIDIA NVVM Compiler
//
// Compiler Build ID: CL-36424714
// Cuda compilation tools, release 13.0, V13.0.88
// Based on NVVM 20.0.0
//

.version 9.0
.target sm_100
.address_size 64

	// .globl	_Z4sortPyiiyy

.visible .entry _Z4sortPyiiyy(
	.param .u64 .ptr .align 1 _Z4sortPyiiyy_param_0,
	.param .u32 _Z4sortPyiiyy_param_1,
	.param .u32 _Z4sortPyiiyy_param_2,
	.param .u64 _Z4sortPyiiyy_param_3,
	.param .u64 _Z4sortPyiiyy_param_4
)
{
	.reg .pred 	%p<7>;
	.reg .b32 	%r<11>;
	.reg .b64 	%rd<34>;

	ld.param.u64 	%rd20, [_Z4sortPyiiyy_param_0];
	ld.param.u64 	%rd18, [_Z4sortPyiiyy_param_3];
	ld.param.u64 	%rd19, [_Z4sortPyiiyy_param_4];
	cvta.to.global.u64 	%rd1, %rd20;
	mov.u32 	%r1, %tid.x;
	mov.u32 	%r2, %ctaid.x;
	mov.u32 	%r3, %ntid.x;
	mad.lo.s32 	%r4, %r2, %r3, %r1;
	shr.u64 	%rd2, %rd19, 1;
	cvt.s64.s32 	%rd3, %r4;
	or.b64  	%rd21, %rd3, %rd19;
	and.b64  	%rd22, %rd21, -4294967296;
	setp.ne.s64 	%p1, %rd22, 0;
	@%p1 bra 	$L__BB0_2;
	cvt.u32.u64 	%r5, %rd19;
	cvt.u32.u64 	%r6, %rd3;
	rem.u32 	%r7, %r6, %r5;
	cvt.u64.u32 	%rd32, %r7;
	bra.uni 	$L__BB0_3;
$L__BB0_2:
	rem.u64 	%rd32, %rd3, %rd19;
$L__BB0_3:
	or.b64  	%rd23, %rd3, %rd18;
	and.b64  	%rd24, %rd23, -4294967296;
	setp.ne.s64 	%p2, %rd24, 0;
	@%p2 bra 	$L__BB0_5;
	cvt.u32.u64 	%r8, %rd18;
	cvt.u32.u64 	%r9, %rd3;
	div.u32 	%r10, %r9, %r8;
	cvt.u64.u32 	%rd33, %r10;
	bra.uni 	$L__BB0_6;
$L__BB0_5:
	div.u64 	%rd33, %rd3, %rd18;
$L__BB0_6:
	setp.ge.u64 	%p3, %rd32, %rd2;
	@%p3 bra 	$L__BB0_12;
	and.b64  	%rd25, %rd33, 1;
	setp.eq.b64 	%p4, %rd25, 1;
	@%p4 bra 	$L__BB0_10;
	shl.b64 	%rd29, %rd3, 3;
	add.s64 	%rd10, %rd1, %rd29;
	ld.global.u64 	%rd11, [%rd10];
	shl.b64 	%rd30, %rd2, 32;
	shr.s64 	%rd31, %rd30, 29;
	add.s64 	%rd12, %rd10, %rd31;
	ld.global.u64 	%rd13, [%rd12];
	setp.le.u64 	%p6, %rd11, %rd13;
	@%p6 bra 	$L__BB0_12;
	st.global.u64 	[%rd10], %rd13;
	st.global.u64 	[%rd12], %rd11;
	bra.uni 	$L__BB0_12;
$L__BB0_10:
	shl.b64 	%rd26, %rd3, 3;
	add.s64 	%rd14, %rd1, %rd26;
	ld.global.u64 	%rd15, [%rd14];
	shl.b64 	%rd27, %rd2, 32;
	shr.s64 	%rd28, %rd27, 29;
	add.s64 	%rd16, %rd14, %rd28;
	ld.global.u64 	%rd17, [%rd16];
	setp.ge.u64 	%p5, %rd15, %rd17;
	@%p5 bra 	$L__BB0_12;
	st.global.u64 	[%rd14], %rd17;
	st.global.u64 	[%rd16], %rd15;
$L__BB0_12:
	ret;

}


// ===== COMPILED SASS (sm_100) =====

	.target	sm_100

	.elftype	@"ET_EXEC"


//--------------------- .note.nv.tkinfo           --------------------------
	.section	.note.nv.tkinfo,"",@"SHT_NOTE"
	.sectionflags	@"SHF_NOTE_NV_TKINFO"
	.tkinfo
        /*0018*/ 	.word	0x00000002
        /*0030*/ 	.string	""
        /*0030*/ 	.string	"ptxas"
        /*0030*/ 	.string	"Cuda compilation tools, release 13.0, V13.0.88"
        /*0030*/ 	.string	"Build cuda_13.0.r13.0/compiler.36424714_0"
        /*0030*/ 	.string	"-arch sm_100 -m 64 "



//--------------------- .note.nv.cuinfo           --------------------------
	.section	.note.nv.cuinfo,"",@"SHT_NOTE"
	.sectionflags	@"SHF_NOTE_NV_CUINFO"
        /*0018*/ 	.short	0x0002
        /*001a*/ 	.short	0x0064
        /*001c*/ 	.short	0x0082
	.zero		2


//--------------------- .nv.info                  --------------------------
	.section	.nv.info,"",@"SHT_CUDA_INFO"
	.align	4


	//----- nvinfo : EIATTR_REGCOUNT
	.align		4
        /*0000*/ 	.byte	0x04, 0x2f
        /*0002*/ 	.short	(.L_1 - .L_0)
	.align		4
.L_0:
        /*0004*/ 	.word	index@(_Z4sortPyiiyy)
        /*0008*/ 	.word	0x00000018


	//----- nvinfo : EIATTR_FRAME_SIZE
	.align		4
.L_1:
        /*000c*/ 	.byte	0x04, 0x11
        /*000e*/ 	.short	(.L_3 - .L_2)
	.align		4
.L_2:
        /*0010*/ 	.word	index@($__internal_1_$__cuda_sm20_rem_u64)
        /*0014*/ 	.word	0x00000000


	//----- nvinfo : EIATTR_FRAME_SIZE
	.align		4
.L_3:
        /*0018*/ 	.byte	0x04, 0x11
        /*001a*/ 	.short	(.L_5 - .L_4)
	.align		4
.L_4:
        /*001c*/ 	.word	index@($__internal_0_$__cuda_sm20_div_u64)
        /*0020*/ 	.word	0x00000000


	//----- nvinfo : EIATTR_FRAME_SIZE
	.align		4
.L_5:
        /*0024*/ 	.byte	0x04, 0x11
        /*0026*/ 	.short	(.L_7 - .L_6)
	.align		4
.L_6:
        /*0028*/ 	.word	index@(_Z4sortPyiiyy)
        /*002c*/ 	.word	0x00000000


	//----- nvinfo : EIATTR_MIN_STACK_SIZE
	.align		4
.L_7:
        /*0030*/ 	.byte	0x04, 0x12
        /*0032*/ 	.short	(.L_9 - .L_8)
	.align		4
.L_8:
        /*0034*/ 	.word	index@(_Z4sortPyiiyy)
        /*0038*/ 	.word	0x00000000
.L_9:


//--------------------- .nv.compat                --------------------------
	.section	.nv.compat,"",@"SHT_CUDA_COMPAT_INFO"
	.align	4
        /*0000*/ 	.byte	0x02, 0x09, 0x00, 0x00, 0x02, 0x02, 0x01, 0x00, 0x02, 0x05, 0x05, 0x00, 0x03, 0x07, 0x01, 0x01
        /*0010*/ 	.byte	0x02, 0x03, 0x00, 0x00, 0x02, 0x06, 0x01, 0x00, 0x04, 0x0b, 0x08, 0x00, 0x09, 0x00, 0x00, 0x00
        /*0020*/ 	.byte	0x00, 0x00, 0x00, 0x00


//--------------------- .nv.info._Z4sortPyiiyy    --------------------------
	.section	.nv.info._Z4sortPyiiyy,"",@"SHT_CUDA_INFO"
	.sectionflags	@""
	.align	4


	//----- nvinfo : EIATTR_CUDA_API_VERSION
	.align		4
        /*0000*/ 	.byte	0x04, 0x37
        /*0002*/ 	.short	(.L_11 - .L_10)
.L_10:
        /*0004*/ 	.word	0x00000082


	//----- nvinfo : EIATTR_KPARAM_INFO
	.align		4
.L_11:
        /*0008*/ 	.byte	0x04, 0x17
        /*000a*/ 	.short	(.L_13 - .L_12)
.L_12:
        /*000c*/ 	.word	0x00000000
        /*0010*/ 	.short	0x0004
        /*0012*/ 	.short	0x0018
        /*0014*/ 	.byte	0x00, 0xf0, 0x21, 0x00


	//----- nvinfo : EIATTR_KPARAM_INFO
	.align		4
.L_13:
        /*0018*/ 	.byte	0x04, 0x17
        /*001a*/ 	.short	(.L_15 - .L_14)
.L_14:
        /*001c*/ 	.word	0x00000000
        /*0020*/ 	.short	0x0003
        /*0022*/ 	.short	0x0010
        /*0024*/ 	.byte	0x00, 0xf0, 0x21, 0x00


	//----- nvinfo : EIATTR_KPARAM_INFO
	.align		4
.L_15:
        /*0028*/ 	.byte	0x04, 0x17
        /*002a*/ 	.short	(.L_17 - .L_16)
.L_16:
        /*002c*/ 	.word	0x00000000
        /*0030*/ 	.short	0x0002
        /*0032*/ 	.short	0x000c
        /*0034*/ 	.byte	0x00, 0xf0, 0x11, 0x00


	//----- nvinfo : EIATTR_KPARAM_INFO
	.align		4
.L_17:
        /*0038*/ 	.byte	0x04, 0x17
        /*003a*/ 	.short	(.L_19 - .L_18)
.L_18:
        /*003c*/ 	.word	0x00000000
        /*0040*/ 	.short	0x0001
        /*0042*/ 	.short	0x0008
        /*0044*/ 	.byte	0x00, 0xf0, 0x11, 0x00


	//----- nvinfo : EIATTR_KPARAM_INFO
	.align		4
.L_19:
        /*0048*/ 	.byte	0x04, 0x17
        /*004a*/ 	.short	(.L_21 - .L_20)
.L_20:
        /*004c*/ 	.word	0x00000000
        /*0050*/ 	.short	0x0000
        /*0052*/ 	.short	0x0000
        /*0054*/ 	.byte	0x00, 0xf5, 0x21, 0x00


	//----- nvinfo : EIATTR_SPARSE_MMA_MASK
	.align		4
.L_21:
        /*0058*/ 	.byte	0x03, 0x50
        /*005a*/ 	.short	0x0000


	//----- nvinfo : EIATTR_MAXREG_COUNT
	.align		4
        /*005c*/ 	.byte	0x03, 0x1b
        /*005e*/ 	.short	0x00ff


	//----- nvinfo : EIATTR_MERCURY_ISA_VERSION
	.align		4
        /*0060*/ 	.byte	0x03, 0x5f
        /*0062*/ 	.short	0x0101


	//----- nvinfo : EIATTR_VRC_CTA_INIT_COUNT
	.align		4
        /*0064*/ 	.byte	0x02, 0x4a
	.zero		1
	.zero		1


	//----- nvinfo : EIATTR_EXIT_INSTR_OFFSETS
	.align		4
        /*0068*/ 	.byte	0x04, 0x1c
        /*006a*/ 	.short	(.L_23 - .L_22)


	//   ....[0]....
.L_22:
        /*006c*/ 	.word	0x00000470


	//   ....[1]....
        /*0070*/ 	.word	0x00000570


	//   ....[2]....
        /*0074*/ 	.word	0x000005a0


	//   ....[3]....
        /*0078*/ 	.word	0x00000650


	//   ....[4]....
        /*007c*/ 	.word	0x00000680


	//----- nvinfo : EIATTR_CRS_STACK_SIZE
	.align		4
.L_23:
        /*0080*/ 	.byte	0x04, 0x1e
        /*0082*/ 	.short	(.L_25 - .L_24)
.L_24:
        /*0084*/ 	.word	0x00000000


	//----- nvinfo : EIATTR_CBANK_PARAM_SIZE
	.align		4
.L_25:
        /*0088*/ 	.byte	0x03, 0x19
        /*008a*/ 	.short	0x0020


	//----- nvinfo : EIATTR_PARAM_CBANK
	.align		4
        /*008c*/ 	.byte	0x04, 0x0a
        /*008e*/ 	.short	(.L_27 - .L_26)
	.align		4
.L_26:
        /*0090*/ 	.word	index@(.nv.constant0._Z4sortPyiiyy)
        /*0094*/ 	.short	0x0380
        /*0096*/ 	.short	0x0020


	//----- nvinfo : EIATTR_SW_WAR
	.align		4
.L_27:
        /*0098*/ 	.byte	0x04, 0x36
        /*009a*/ 	.short	(.L_29 - .L_28)
.L_28:
        /*009c*/ 	.word	0x00000008
.L_29:


//--------------------- .nv.callgraph             --------------------------
	.section	.nv.callgraph,"",@"SHT_CUDA_CALLGRAPH"
	.align	4
	.sectionentsize	8
	.align		4
        /*0000*/ 	.word	0x00000000
	.align		4
        /*0004*/ 	.word	0xffffffff
	.align		4
        /*0008*/ 	.word	0x00000000
	.align		4
        /*000c*/ 	.word	0xfffffffe
	.align		4
        /*0010*/ 	.word	0x00000000
	.align		4
        /*0014*/ 	.word	0xfffffffd
	.align		4
        /*0018*/ 	.word	0x00000000
	.align		4
        /*001c*/ 	.word	0xfffffffc


//--------------------- .text._Z4sortPyiiyy       --------------------------
	.section	.text._Z4sortPyiiyy,"ax",@progbits
	.align	128
        .global         _Z4sortPyiiyy
        .type           _Z4sortPyiiyy,@function
        .size           _Z4sortPyiiyy,(.L_x_9 - _Z4sortPyiiyy)
        .other          _Z4sortPyiiyy,@"STO_CUDA_ENTRY STV_DEFAULT"
_Z4sortPyiiyy:
.text._Z4sortPyiiyy:
[----:B------:R-:W-:Y:S01]  /*0000*/  LDC R1, c[0x0][0x37c] ;  /* 0x0000df00ff017b82 */ /* 0x000fe20000000800 */
[----:B------:R-:W0:Y:S07]  /*0010*/  S2R R0, SR_TID.X ;  /* 0x0000000000007919 */ /* 0x000e2e0000002100 */
[----:B------:R-:W0:Y:S01]  /*0020*/  S2UR UR4, SR_CTAID.X ;  /* 0x00000000000479c3 */ /* 0x000e220000002500 */
[----:B------:R-:W1:Y:S01]  /*0030*/  LDCU UR5, c[0x0][0x39c] ;  /* 0x00007380ff0577ac */ /* 0x000e620008000800 */
[----:B------:R-:W-:Y:S06]  /*0040*/  BSSY.RECONVERGENT B0, `(.L_x_0) ;  /* 0x0000020000007945 */ /* 0x000fec0003800200 */
[----:B------:R-:W0:Y:S02]  /*0050*/  LDC R3, c[0x0][0x360] ;  /* 0x0000d800ff037b82 */ /* 0x000e240000000800 */
[----:B0-----:R-:W-:-:S05]  /*0060*/  IMAD R0, R3, UR4, R0 ;  /* 0x0000000403007c24 */ /* 0x001fca000f8e0200 */
[----:B------:R-:W-:-:S04]  /*0070*/  SHF.R.S32.HI R3, RZ, 0x1f, R0 ;  /* 0x0000001fff037819 */ /* 0x000fc80000011400 */
[----:B-1----:R-:W-:-:S04]  /*0080*/  LOP3.LUT R2, R3, UR5, RZ, 0xfc, !PT ;  /* 0x0000000503027c12 */ /* 0x002fc8000f8efcff */
[----:B------:R-:W-:-:S13]  /*0090*/  ISETP.NE.U32.AND P0, PT, R2, RZ, PT ;  /* 0x000000ff0200720c */ /* 0x000fda0003f05070 */
[----:B------:R-:W-:Y:S05]  /*00a0*/  @P0 BRA `(.L_x_1) ;  /* 0x0000000000540947 */ /* 0x000fea0003800000 */
[----:B------:R-:W0:Y:S02]  /*00b0*/  LDCU UR4, c[0x0][0x398] ;  /* 0x00007300ff0477ac */ /* 0x000e240008000800 */
[----:B0-----:R-:W0:Y:S01]  /*00c0*/  I2F.U32.RP R2, UR4 ;  /* 0x0000000400027d06 */ /* 0x001e220008209000 */
[----:B------:R-:W-:-:S07]  /*00d0*/  ISETP.NE.U32.AND P1, PT, RZ, UR4, PT ;  /* 0x00000004ff007c0c */ /* 0x000fce000bf25070 */
[----:B0-----:R-:W0:Y:S02]  /*00e0*/  MUFU.RCP R2, R2 ;  /* 0x0000000200027308 */ /* 0x001e240000001000 */
[----:B0-----:R-:W-:-:S06]  /*00f0*/  VIADD R4, R2, 0xffffffe ;  /* 0x0ffffffe02047836 */ /* 0x001fcc0000000000 */
[----:B------:R0:W1:Y:S02]  /*0100*/  F2I.FTZ.U32.TRUNC.NTZ R5, R4 ;  /* 0x0000000400057305 */ /* 0x000064000021f000 */
[----:B0-----:R-:W-:Y:S02]  /*0110*/  IMAD.MOV.U32 R4, RZ, RZ, RZ ;  /* 0x000000ffff047224 */ /* 0x001fe400078e00ff */
[----:B-1----:R-:W-:-:S04]  /*0120*/  IMAD.MOV R7, RZ, RZ, -R5 ;  /* 0x000000ffff077224 */ /* 0x002fc800078e0a05 */
[----:B------:R-:W-:-:S04]  /*0130*/  IMAD R7, R7, UR4, RZ ;  /* 0x0000000407077c24 */ /* 0x000fc8000f8e02ff */
[----:B------:R-:W-:-:S06]  /*0140*/  IMAD.HI.U32 R5, R5, R7, R4 ;  /* 0x0000000705057227 */ /* 0x000fcc00078e0004 */
[----:B------:R-:W-:-:S05]  /*0150*/  IMAD.HI.U32 R5, R5, R0, RZ ;  /* 0x0000000005057227 */ /* 0x000fca00078e00ff */
[----:B------:R-:W-:-:S05]  /*0160*/  IADD3 R5, PT, PT, -R5, RZ, RZ ;  /* 0x000000ff05057210 */ /* 0x000fca0007ffe1ff */
[----:B------:R-:W-:Y:S02]  /*0170*/  IMAD R6, R5, UR4, R0 ;  /* 0x0000000405067c24 */ /* 0x000fe4000f8e0200 */
[----:B------:R-:W-:-:S03]  /*0180*/  HFMA2 R5, -RZ, RZ, 0, 0 ;  /* 0x00000000ff057431 */ /* 0x000fc600000001ff */
[----:B------:R-:W-:-:S13]  /*0190*/  ISETP.GE.U32.AND P0, PT, R6, UR4, PT ;  /* 0x0000000406007c0c */ /* 0x000fda000bf06070 */
[----:B------:R-:W-:-:S05]  /*01a0*/  @P0 VIADD R6, R6, -UR4 ;  /* 0x8000000406060c36 */ /* 0x000fca0008000000 */
[----:B------:R-:W-:-:S13]  /*01b0*/  ISETP.GE.U32.AND P0, PT, R6, UR4, PT ;  /* 0x0000000406007c0c */ /* 0x000fda000bf06070 */
[----:B------:R-:W-:Y:S01]  /*01c0*/  @P0 VIADD R6, R6, -UR4 ;  /* 0x8000000406060c36 */ /* 0x000fe20008000000 */
[----:B------:R-:W-:-:S05]  /*01d0*/  @!P1 LOP3.LUT R6, RZ, UR4, RZ, 0x33, !PT ;  /* 0x00000004ff069c12 */ /* 0x000fca000f8e33ff */
[----:B------:R-:W-:Y:S01]  /*01e0*/  IMAD.MOV.U32 R4, RZ, RZ, R6 ;  /* 0x000000ffff047224 */ /* 0x000fe200078e0006 */
[----:B------:R-:W-:Y:S06]  /*01f0*/  BRA `(.L_x_2) ;  /* 0x0000000000107947 */ /* 0x000fec0003800000 */
.L_x_1:
[----:B------:R-:W-:-:S07]  /*0200*/  MOV R2, 0x220 ;  /* 0x0000022000027802 */ /* 0x000fce0000000f00 */
[----:B------:R-:W-:Y:S05]  /*0210*/  CALL.REL.NOINC `($__internal_1_$__cuda_sm20_rem_u64) ;  /* 0x0000000800207944 */ /* 0x000fea0003c00000 */
[----:B------:R-:W-:Y:S02]  /*0220*/  IMAD.MOV.U32 R4, RZ, RZ, R6 ;  /* 0x000000ffff047224 */ /* 0x000fe400078e0006 */
[----:B------:R-:W-:-:S07]  /*0230*/  IMAD.MOV.U32 R5, RZ, RZ, R7 ;  /* 0x000000ffff057224 */ /* 0x000fce00078e0007 */
.L_x_2:
[----:B------:R-:W-:Y:S05]  /*0240*/  BSYNC.RECONVERGENT B0 ;  /* 0x0000000000007941 */ /* 0x000fea0003800200 */
.L_x_0:
[----:B------:R-:W0:Y:S01]  /*0250*/  LDCU UR4, c[0x0][0x394] ;  /* 0x00007280ff0477ac */ /* 0x000e220008000800 */
[----:B------:R-:W1:Y:S01]  /*0260*/  LDC.64 R10, c[0x0][0x398] ;  /* 0x0000e600ff0a7b82 */ /* 0x000e620000000a00 */
[----:B------:R-:W-:Y:S01]  /*0270*/  BSSY.RECONVERGENT B0, `(.L_x_3) ;  /* 0x000001d000007945 */ /* 0x000fe20003800200 */
[----:B0-----:R-:W-:-:S04]  /*0280*/  LOP3.LUT R2, R3, UR4, RZ, 0xfc, !PT ;  /* 0x0000000403027c12 */ /* 0x001fc8000f8efcff */
[----:B------:R-:W-:Y:S02]  /*0290*/  ISETP.NE.U32.AND P0, PT, R2, RZ, PT ;  /* 0x000000ff0200720c */ /* 0x000fe40003f05070 */
[--C-:B-1----:R-:W-:Y:S02]  /*02a0*/  SHF.R.U64 R9, R10, 0x1, R11.reuse ;  /* 0x000000010a097819 */ /* 0x102fe4000000120b */
[----:B------:R-:W-:-:S09]  /*02b0*/  SHF.R.U32.HI R11, RZ, 0x1, R11 ;  /* 0x00000001ff0b7819 */ /* 0x000fd2000001160b */
[----:B------:R-:W-:Y:S05]  /*02c0*/  @P0 BRA `(.L_x_4) ;  /* 0x0000000000500947 */ /* 0x000fea0003800000 */
[----:B------:R-:W0:Y:S02]  /*02d0*/  LDCU UR4, c[0x0][0x390] ;  /* 0x00007200ff0477ac */ /* 0x000e240008000800 */
[----:B0-----:R-:W0:Y:S01]  /*02e0*/  I2F.U32.RP R2, UR4 ;  /* 0x0000000400027d06 */ /* 0x001e220008209000 */
[----:B------:R-:W-:-:S07]  /*02f0*/  ISETP.NE.U32.AND P2, PT, RZ, UR4, PT ;  /* 0x00000004ff007c0c */ /* 0x000fce000bf45070 */
[----:B0-----:R-:W0:Y:S02]  /*0300*/  MUFU.RCP R2, R2 ;  /* 0x0000000200027308 */ /* 0x001e240000001000 */
[----:B0-----:R-:W-:-:S06]  /*0310*/  VIADD R6, R2, 0xffffffe ;  /* 0x0ffffffe02067836 */ /* 0x001fcc0000000000 */
[----:B------:R0:W1:Y:S02]  /*0320*/  F2I.FTZ.U32.TRUNC.NTZ R7, R6 ;  /* 0x0000000600077305 */ /* 0x000064000021f000 */
[----:B0-----:R-:W-:Y:S01]  /*0330*/  IMAD.MOV.U32 R6, RZ, RZ, RZ ;  /* 0x000000ffff067224 */ /* 0x001fe200078e00ff */
[----:B-1----:R-:W-:-:S05]  /*0340*/  IADD3 R13, PT, PT, RZ, -R7, RZ ;  /* 0x80000007ff0d7210 */ /* 0x002fca0007ffe0ff */
[----:B------:R-:W-:-:S04]  /*0350*/  IMAD R13, R13, UR4, RZ ;  /* 0x000000040d0d7c24 */ /* 0x000fc8000f8e02ff */
[----:B------:R-:W-:-:S06]  /*0360*/  IMAD.HI.U32 R7, R7, R13, R6 ;  /* 0x0000000d07077227 */ /* 0x000fcc00078e0006 */
[----:B------:R-:W-:-:S04]  /*0370*/  IMAD.HI.U32 R7, R7, R0, RZ ;  /* 0x0000000007077227 */ /* 0x000fc800078e00ff */
[----:B------:R-:W-:-:S04]  /*0380*/  IMAD.MOV R13, RZ, RZ, -R7 ;  /* 0x000000ffff0d7224 */ /* 0x000fc800078e0a07 */
[----:B------:R-:W-:-:S05]  /*0390*/  IMAD R8, R13, UR4, R0 ;  /* 0x000000040d087c24 */ /* 0x000fca000f8e0200 */
[----:B------:R-:W-:-:S13]  /*03a0*/  ISETP.GE.U32.AND P0, PT, R8, UR4, PT ;  /* 0x0000000408007c0c */ /* 0x000fda000bf06070 */
[----:B------:R-:W-:Y:S01]  /*03b0*/  @P0 VIADD R8, R8, -UR4 ;  /* 0x8000000408080c36 */ /* 0x000fe20008000000 */
[----:B------:R-:W-:-:S04]  /*03c0*/  @P0 IADD3 R7, PT, PT, R7, 0x1, RZ ;  /* 0x0000000107070810 */ /* 0x000fc80007ffe0ff */
[----:B------:R-:W-:-:S13]  /*03d0*/  ISETP.GE.U32.AND P1, PT, R8, UR4, PT ;  /* 0x0000000408007c0c */ /* 0x000fda000bf26070 */
[----:B------:R-:W-:Y:S01]  /*03e0*/  @P1 VIADD R7, R7, 0x1 ;  /* 0x0000000107071836 */ /* 0x000fe20000000000 */
[----:B------:R-:W-:Y:S01]  /*03f0*/  @!P2 LOP3.LUT R7, RZ, UR4, RZ, 0x33, !PT ;  /* 0x00000004ff07ac12 */ /* 0x000fe2000f8e33ff */
[----:B------:R-:W-:Y:S06]  /*0400*/  BRA `(.L_x_5) ;  /* 0x00000000000c7947 */ /* 0x000fec0003800000 */
.L_x_4:
[----:B------:R-:W-:-:S07]  /*0410*/  MOV R2, 0x430 ;  /* 0x0000043000027802 */ /* 0x000fce0000000f00 */
[----:B------:R-:W-:Y:S05]  /*0420*/  CALL.REL.NOINC `($__internal_0_$__cuda_sm20_div_u64) ;  /* 0x0000000000987944 */ /* 0x000fea0003c00000 */
[----:B------:R-:W-:-:S07]  /*0430*/  IMAD.MOV.U32 R7, RZ, RZ, R8 ;  /* 0x000000ffff077224 */ /* 0x000fce00078e0008 */
.L_x_5:
[----:B------:R-:W-:Y:S05]  /*0440*/  BSYNC.RECONVERGENT B0 ;  /* 0x0000000000007941 */ /* 0x000fea0003800200 */
.L_x_3:
[----:B------:R-:W-:-:S04]  /*0450*/  ISETP.GE.U32.AND P0, PT, R4, R9, PT ;  /* 0x000000090400720c */ /* 0x000fc80003f06070 */
[----:B------:R-:W-:-:S13]  /*0460*/  ISETP.GE.U32.AND.EX P0, PT, R5, R11, PT, P0 ;  /* 0x0000000b0500720c */ /* 0x000fda0003f06100 */
[----:B------:R-:W-:Y:S05]  /*0470*/  @P0 EXIT ;  /* 0x000000000000094d */ /* 0x000fea0003800000 */
[----:B------:R-:W-:Y:S01]  /*0480*/  LOP3.LUT R7, R7, 0x1, RZ, 0xc0, !PT ;  /* 0x0000000107077812 */ /* 0x000fe200078ec0ff */
[----:B------:R-:W0:Y:S03]  /*0490*/  LDCU.64 UR4, c[0x0][0x358] ;  /* 0x00006b00ff0477ac */ /* 0x000e260008000a00 */
[----:B------:R-:W-:-:S04]  /*04a0*/  ISETP.NE.U32.AND P0, PT, R7, 0x1, PT ;  /* 0x000000010700780c */ /* 0x000fc80003f05070 */
[----:B------:R-:W-:-:S13]  /*04b0*/  ISETP.NE.U32.AND.EX P0, PT, RZ, RZ, PT, P0 ;  /* 0x000000ffff00720c */ /* 0x000fda0003f05100 */
[----:B0-----:R-:W-:Y:S05]  /*04c0*/  @!P0 BRA `(.L_x_6) ;  /* 0x0000000000388947 */ /* 0x001fea0003800000 */
[----:B------:R-:W0:Y:S01]  /*04d0*/  LDCU.64 UR6, c[0x0][0x380] ;  /* 0x00007000ff0677ac */ /* 0x000e220008000a00 */
[----:B------:R-:W-:Y:S02]  /*04e0*/  SHF.R.S64 R5, RZ, 0x1d, R9 ;  /* 0x0000001dff057819 */ /* 0x000fe40000001009 */
[----:B0-----:R-:W-:-:S04]  /*04f0*/  LEA R10, P0, R0, UR6, 0x3 ;  /* 0x00000006000a7c11 */ /* 0x001fc8000f8018ff */
[----:B------:R-:W-:Y:S02]  /*0500*/  LEA.HI.X R11, R0, UR7, R3, 0x3, P0 ;  /* 0x00000007000b7c11 */ /* 0x000fe400080f1c03 */
[----:B------:R-:W-:-:S03]  /*0510*/  IADD3 R4, P0, PT, R5, R10, RZ ;  /* 0x0000000a05047210 */ /* 0x000fc60007f1e0ff */
[----:B------:R-:W2:Y:S01]  /*0520*/  LDG.E.64 R2, desc[UR4][R10.64] ;  /* 0x000000040a027981 */ /* 0x000ea2000c1e1b00 */
[----:B------:R-:W-:-:S05]  /*0530*/  LEA.HI.X.SX32 R5, R9, R11, 0x3, P0 ;  /* 0x0000000b09057211 */ /* 0x000fca00000f1eff */
[----:B------:R-:W2:Y:S02]  /*0540*/  LDG.E.64 R6, desc[UR4][R4.64] ;  /* 0x0000000404067981 */ /* 0x000ea4000c1e1b00 */
[----:B--2---:R-:W-:-:S04]  /*0550*/  ISETP.GT.U32.AND P0, PT, R2, R6, PT ;  /* 0x000000060200720c */ /* 0x004fc80003f04070 */
[----:B------:R-:W-:-:S13]  /*0560*/  ISETP.GT.U32.AND.EX P0, PT, R3, R7, PT, P0 ;  /* 0x000000070300720c */ /* 0x000fda0003f04100 */
[----:B------:R-:W-:Y:S05]  /*0570*/  @!P0 EXIT ;  /* 0x000000000000894d */ /* 0x000fea0003800000 */
[----:B------:R-:W-:Y:S04]  /*0580*/  STG.E.64 desc[UR4][R10.64], R6 ;  /* 0x000000060a007986 */ /* 0x000fe8000c101b04 */
[----:B------:R-:W-:Y:S01]  /*0590*/  STG.E.64 desc[UR4][R4.64], R2 ;  /* 0x0000000204007986 */ /* 0x000fe2000c101b04 */
[----:B------:R-:W-:Y:S05]  /*05a0*/  EXIT ;  /* 0x000000000000794d */ /* 0x000fea0003800000 */
.L_x_6:
        /* <DEDUP_REMOVED lines=8> */
[----:B--2---:R-:W-:-:S04]  /*0630*/  ISETP.GE.U32.AND P0, PT, R2, R4, PT ;  /* 0x000000040200720c */ /* 0x004fc80003f06070 */
[----:B------:R-:W-:-:S13]  /*0640*/  ISETP.GE.U32.AND.EX P0, PT, R3, R5, PT, P0 ;  /* 0x000000050300720c */ /* 0x000fda0003f06100 */
[----:B------:R-:W-:Y:S05]  /*0650*/  @P0 EXIT ;  /* 0x000000000000094d */ /* 0x000fea0003800000 */
[----:B------:R-:W-:Y:S04]  /*0660*/  STG.E.64 desc[UR4][R6.64], R4 ;  /* 0x0000000406007986 */ /* 0x000fe8000c101b04 */
[----:B------:R-:W-:Y:S01]  /*0670*/  STG.E.64 desc[UR4][R8.64], R2 ;  /* 0x0000000208007986 */ /* 0x000fe2000c101b04 */
[----:B------:R-:W-:Y:S05]  /*0680*/  EXIT ;  /* 0x000000000000794d */ /* 0x000fea0003800000 */
        .weak           $__internal_0_$__cuda_sm20_div_u64
        .type           $__internal_0_$__cuda_sm20_div_u64,@function
        .size           $__internal_0_$__cuda_sm20_div_u64,($__internal_1_$__cuda_sm20_rem_u64 - $__internal_0_$__cuda_sm20_div_u64)
$__internal_0_$__cuda_sm20_div_u64:
[----:B------:R-:W0:Y:S01]  /*0690*/  LDCU.64 UR4, c[0x0][0x390] ;  /* 0x00007200ff0477ac */ /* 0x000e220008000a00 */
[----:B------:R-:W1:Y:S01]  /*06a0*/  LDC.64 R6, c[0x0][0x390] ;  /* 0x0000e400ff067b82 */ /* 0x000e620000000a00 */
[----:B0-----:R-:W0:Y:S08]  /*06b0*/  I2F.U64.RP R8, UR4 ;  /* 0x0000000400087d12 */ /* 0x001e300008309000 */
[----:B0-----:R-:W0:Y:S02]  /*06c0*/  MUFU.RCP R8, R8 ;  /* 0x0000000800087308 */ /* 0x001e240000001000 */
[----:B0-----:R-:W-:-:S06]  /*06d0*/  IADD3 R12, PT, PT, R8, 0x1ffffffe, RZ ;  /* 0x1ffffffe080c7810 */ /* 0x001fcc0007ffe0ff */
[----:B------:R-:W1:Y:S02]  /*06e0*/  F2I.U64.TRUNC R12, R12 ;  /* 0x0000000c000c7311 */ /* 0x000e64000020d800 */
[----:B-1----:R-:W-:-:S04]  /*06f0*/  IMAD.WIDE.U32 R14, R12, R6, RZ ;  /* 0x000000060c0e7225 */ /* 0x002fc800078e00ff */
[----:B------:R-:W-:Y:S01]  /*0700*/  IMAD R15, R12, R7, R15 ;  /* 0x000000070c0f7224 */ /* 0x000fe200078e020f */
[----:B------:R-:W-:-:S03]  /*0710*/  IADD3 R17, P0, PT, RZ, -R14, RZ ;  /* 0x8000000eff117210 */ /* 0x000fc60007f1e0ff */
[----:B------:R-:W-:Y:S02]  /*0720*/  IMAD R15, R13, R6, R15 ;  /* 0x000000060d0f7224 */ /* 0x000fe400078e020f */
[----:B------:R-:W-:-:S04]  /*0730*/  IMAD.HI.U32 R14, R12, R17, RZ ;  /* 0x000000110c0e7227 */ /* 0x000fc800078e00ff */
[----:B------:R-:W-:Y:S02]  /*0740*/  IMAD.X R19, RZ, RZ, ~R15, P0 ;  /* 0x000000ffff137224 */ /* 0x000fe400000e0e0f */
[----:B------:R-:W-:Y:S02]  /*0750*/  IMAD.MOV.U32 R15, RZ, RZ, R12 ;  /* 0x000000ffff0f7224 */ /* 0x000fe400078e000c */
[-C--:B------:R-:W-:Y:S02]  /*0760*/  IMAD R21, R13, R19.reuse, RZ ;  /* 0x000000130d157224 */ /* 0x080fe400078e02ff */
[----:B------:R-:W-:-:S04]  /*0770*/  IMAD.WIDE.U32 R14, P0, R12, R19, R14 ;  /* 0x000000130c0e7225 */ /* 0x000fc8000780000e */
[----:B------:R-:W-:-:S04]  /*0780*/  IMAD.HI.U32 R19, R13, R19, RZ ;  /* 0x000000130d137227 */ /* 0x000fc800078e00ff */
[----:B------:R-:W-:Y:S01]  /*0790*/  IMAD.HI.U32 R14, P1, R13, R17, R14 ;  /* 0x000000110d0e7227 */ /* 0x000fe2000782000e */
[----:B------:R-:W-:-:S04]  /*07a0*/  IADD3.X R8, PT, PT, R19, R13, RZ, P0, !PT ;  /* 0x0000000d13087210 */ /* 0x000fc800007fe4ff */
[----:B------:R-:W-:-:S04]  /*07b0*/  IADD3 R15, P2, PT, R21, R14, RZ ;  /* 0x0000000e150f7210 */ /* 0x000fc80007f5e0ff */
[----:B------:R-:W-:Y:S01]  /*07c0*/  IADD3.X R17, PT, PT, RZ, RZ, R8, P2, P1 ;  /* 0x000000ffff117210 */ /* 0x000fe200017e2408 */
[----:B------:R-:W-:-:S04]  /*07d0*/  IMAD.WIDE.U32 R12, R15, R6, RZ ;  /* 0x000000060f0c7225 */ /* 0x000fc800078e00ff */
[----:B------:R-:W-:Y:S01]  /*07e0*/  IMAD R8, R15, R7, R13 ;  /* 0x000000070f087224 */ /* 0x000fe200078e020d */
[----:B------:R-:W-:-:S03]  /*07f0*/  IADD3 R13, P0, PT, RZ, -R12, RZ ;  /* 0x8000000cff0d7210 */ /* 0x000fc60007f1e0ff */
[----:B------:R-:W-:Y:S02]  /*0800*/  IMAD R8, R17, R6, R8 ;  /* 0x0000000611087224 */ /* 0x000fe400078e0208 */
[----:B------:R-:W-:-:S04]  /*0810*/  IMAD.HI.U32 R14, R15, R13, RZ ;  /* 0x0000000d0f0e7227 */ /* 0x000fc800078e00ff */
[----:B------:R-:W-:-:S04]  /*0820*/  IMAD.X R8, RZ, RZ, ~R8, P0 ;  /* 0x000000ffff087224 */ /* 0x000fc800000e0e08 */
[----:B------:R-:W-:-:S04]  /*0830*/  IMAD.WIDE.U32 R14, P0, R15, R8, R14 ;  /* 0x000000080f0e7225 */ /* 0x000fc8000780000e */
[C---:B------:R-:W-:Y:S02]  /*0840*/  IMAD R10, R17.reuse, R8, RZ ;  /* 0x00000008110a7224 */ /* 0x040fe400078e02ff */
[----:B------:R-:W-:Y:S01]  /*0850*/  IMAD.HI.U32 R15, P1, R17, R13, R14 ;  /* 0x0000000d110f7227 */ /* 0x000fe2000782000e */
[----:B------:R-:W-:-:S03]  /*0860*/  MOV R13, RZ ;  /* 0x000000ff000d7202 */ /* 0x000fc60000000f00 */
[----:B------:R-:W-:Y:S01]  /*0870*/  IMAD.HI.U32 R8, R17, R8, RZ ;  /* 0x0000000811087227 */ /* 0x000fe200078e00ff */
[----:B------:R-:W-:-:S03]  /*0880*/  IADD3 R15, P2, PT, R10, R15, RZ ;  /* 0x0000000f0a0f7210 */ /* 0x000fc60007f5e0ff */
[----:B------:R-:W-:Y:S02]  /*0890*/  IMAD.X R17, R8, 0x1, R17, P0 ;  /* 0x0000000108117824 */ /* 0x000fe400000e0611 */
[----:B------:R-:W-:-:S03]  /*08a0*/  IMAD.HI.U32 R12, R15, R0, RZ ;  /* 0x000000000f0c7227 */ /* 0x000fc600078e00ff */
[----:B------:R-:W-:Y:S01]  /*08b0*/  IADD3.X R17, PT, PT, RZ, RZ, R17, P2, P1 ;  /* 0x000000ffff117210 */ /* 0x000fe200017e2411 */
[----:B------:R-:W-:-:S04]  /*08c0*/  IMAD.WIDE.U32 R12, R15, R3, R12 ;  /* 0x000000030f0c7225 */ /* 0x000fc800078e000c */
[C---:B------:R-:W-:Y:S02]  /*08d0*/  IMAD R15, R17.reuse, R3, RZ ;  /* 0x00000003110f7224 */ /* 0x040fe400078e02ff */
[----:B------:R-:W-:-:S04]  /*08e0*/  IMAD.HI.U32 R12, P0, R17, R0, R12 ;  /* 0x00000000110c7227 */ /* 0x000fc8000780000c */
[----:B------:R-:W-:Y:S01]  /*08f0*/  IMAD.HI.U32 R8, R17, R3, RZ ;  /* 0x0000000311087227 */ /* 0x000fe200078e00ff */
[----:B------:R-:W-:-:S03]  /*0900*/  IADD3 R15, P1, PT, R15, R12, RZ ;  /* 0x0000000c0f0f7210 */ /* 0x000fc60007f3e0ff */
[----:B------:R-:W-:Y:S02]  /*0910*/  IMAD.X R8, RZ, RZ, R8, P0 ;  /* 0x000000ffff087224 */ /* 0x000fe400000e0608 */
[----:B------:R-:W-:-:S04]  /*0920*/  IMAD.WIDE.U32 R12, R15, R6, RZ ;  /* 0x000000060f0c7225 */ /* 0x000fc800078e00ff */
[----:B------:R-:W-:Y:S01]  /*0930*/  IMAD.X R17, RZ, RZ, R8, P1 ;  /* 0x000000ffff117224 */ /* 0x000fe200008e0608 */
[----:B------:R-:W-:Y:S01]  /*0940*/  IADD3 R19, P1, PT, -R12, R0, RZ ;  /* 0x000000000c137210 */ /* 0x000fe20007f3e1ff */
[----:B------:R-:W-:-:S03]  /*0950*/  IMAD R8, R15, R7, R13 ;  /* 0x000000070f087224 */ /* 0x000fc600078e020d */
[-C--:B------:R-:W-:Y:S01]  /*0960*/  ISETP.GE.U32.AND P0, PT, R19, R6.reuse, PT ;  /* 0x000000061300720c */ /* 0x080fe20003f06070 */
[----:B------:R-:W-:-:S05]  /*0970*/  IMAD R8, R17, R6, R8 ;  /* 0x0000000611087224 */ /* 0x000fca00078e0208 */
[----:B------:R-:W-:Y:S01]  /*0980*/  IADD3.X R12, PT, PT, ~R8, R3, RZ, P1, !PT ;  /* 0x00000003080c7210 */ /* 0x000fe20000ffe5ff */
[----:B------:R-:W-:Y:S01]  /*0990*/  VIADD R8, R15, 0x1 ;  /* 0x000000010f087836 */ /* 0x000fe20000000000 */
[----:B------:R-:W-:Y:S02]  /*09a0*/  IADD3 R13, P1, PT, R19, -R6, RZ ;  /* 0x80000006130d7210 */ /* 0x000fe40007f3e0ff */
[----:B------:R-:W-:-:S03]  /*09b0*/  ISETP.GE.U32.AND.EX P0, PT, R12, R7, PT, P0 ;  /* 0x000000070c00720c */ /* 0x000fc60003f06100 */
[----:B------:R-:W-:Y:S01]  /*09c0*/  IMAD.X R10, R12, 0x1, ~R7, P1 ;  /* 0x000000010c0a7824 */ /* 0x000fe200008e0e07 */
[----:B------:R-:W-:Y:S02]  /*09d0*/  SEL R13, R13, R19, P0 ;  /* 0x000000130d0d7207 */ /* 0x000fe40000000000 */
[----:B------:R-:W-:Y:S02]  /*09e0*/  SEL R15, R8, R15, P0 ;  /* 0x0000000f080f7207 */ /* 0x000fe40000000000 */
[----:B------:R-:W-:Y:S02]  /*09f0*/  SEL R10, R10, R12, P0 ;  /* 0x0000000c0a0a7207 */ /* 0x000fe40000000000 */
[----:B------:R-:W-:Y:S02]  /*0a00*/  ISETP.GE.U32.AND P0, PT, R13, R6, PT ;  /* 0x000000060d00720c */ /* 0x000fe40003f06070 */
[----:B------:R-:W-:Y:S01]  /*0a10*/  ISETP.NE.U32.AND P1, PT, R6, RZ, PT ;  /* 0x000000ff0600720c */ /* 0x000fe20003f25070 */
[----:B------:R-:W-:Y:S01]  /*0a20*/  IMAD.MOV.U32 R6, RZ, RZ, R2 ;  /* 0x000000ffff067224 */ /* 0x000fe200078e0002 */
[----:B------:R-:W-:-:S02]  /*0a30*/  IADD3 R8, PT, PT, R15, 0x1, RZ ;  /* 0x000000010f087810 */ /* 0x000fc40007ffe0ff */
[----:B------:R-:W-:Y:S02]  /*0a40*/  ISETP.GE.U32.AND.EX P0, PT, R10, R7, PT, P0 ;  /* 0x000000070a00720c */ /* 0x000fe40003f06100 */
[----:B------:R-:W-:Y:S01]  /*0a50*/  ISETP.NE.AND.EX P1, PT, R7, RZ, PT, P1 ;  /* 0x000000ff0700720c */ /* 0x000fe20003f25310 */
[----:B------:R-:W-:Y:S01]  /*0a60*/  IMAD.MOV.U32 R7, RZ, RZ, 0x0 ;  /* 0x00000000ff077424 */ /* 0x000fe200078e00ff */
[----:B------:R-:W-:-:S04]  /*0a70*/  SEL R8, R8, R15, P0 ;  /* 0x0000000f08087207 */ /* 0x000fc80000000000 */
[----:B------:R-:W-:Y:S01]  /*0a80*/  SEL R8, R8, 0xffffffff, P1 ;  /* 0xffffffff08087807 */ /* 0x000fe20000800000 */
[----:B------:R-:W-:Y:S06]  /*0a90*/  RET.REL.NODEC R6 `(_Z4sortPyiiyy) ;  /* 0xfffffff406587950 */ /* 0x000fec0003c3ffff */
        .weak           $__internal_1_$__cuda_sm20_rem_u64
        .type           $__internal_1_$__cuda_sm20_rem_u64,@function
        .size           $__internal_1_$__cuda_sm20_rem_u64,(.L_x_9 - $__internal_1_$__cuda_sm20_rem_u64)
$__internal_1_$__cuda_sm20_rem_u64:
        /* <DEDUP_REMOVED lines=16> */
[----:B------:R-:W-:-:S05]  /*0ba0*/  IMAD.HI.U32 R8, P1, R7, R11, R8 ;  /* 0x0000000b07087227 */ /* 0x000fca0007820008 */
[----:B------:R-:W-:Y:S02]  /*0bb0*/  IADD3 R9, P2, PT, R15, R8, RZ ;  /* 0x000000080f097210 */ /* 0x000fe40007f5e0ff */
[----:B------:R-:W-:-:S03]  /*0bc0*/  IADD3.X R8, PT, PT, R13, R7, RZ, P0, !PT ;  /* 0x000000070d087210 */ /* 0x000fc600007fe4ff */
[----:B------:R-:W-:Y:S01]  /*0bd0*/  IMAD.WIDE.U32 R6, R9, R4, RZ ;  /* 0x0000000409067225 */ /* 0x000fe200078e00ff */
[----:B------:R-:W-:-:S03]  /*0be0*/  IADD3.X R11, PT, PT, RZ, RZ, R8, P2, P1 ;  /* 0x000000ffff0b7210 */ /* 0x000fc600017e2408 */
[----:B------:R-:W-:Y:S01]  /*0bf0*/  IMAD R7, R9, R5, R7 ;  /* 0x0000000509077224 */ /* 0x000fe200078e0207 */
[----:B------:R-:W-:-:S03]  /*0c00*/  IADD3 R13, P0, PT, RZ, -R6, RZ ;  /* 0x80000006ff0d7210 */ /* 0x000fc60007f1e0ff */
[----:B------:R-:W-:Y:S02]  /*0c10*/  IMAD R7, R11, R4, R7 ;  /* 0x000000040b077224 */ /* 0x000fe400078e0207 */
[----:B------:R-:W-:-:S04]  /*0c20*/  IMAD.HI.U32 R8, R9, R13, RZ ;  /* 0x0000000d09087227 */ /* 0x000fc800078e00ff */
[----:B------:R-:W-:Y:S02]  /*0c30*/  IMAD.X R6, RZ, RZ, ~R7, P0 ;  /* 0x000000ffff067224 */ /* 0x000fe400000e0e07 */
[----:B------:R-:W-:Y:S02]  /*0c40*/  HFMA2 R7, -RZ, RZ, 0, 0 ;  /* 0x00000000ff077431 */ /* 0x000fe400000001ff */
[----:B------:R-:W-:-:S04]  /*0c50*/  IMAD.WIDE.U32 R8, P0, R9, R6, R8 ;  /* 0x0000000609087225 */ /* 0x000fc80007800008 */
[C---:B------:R-:W-:Y:S02]  /*0c60*/  IMAD R10, R11.reuse, R6, RZ ;  /* 0x000000060b0a7224 */ /* 0x040fe400078e02ff */
[----:B------:R-:W-:-:S04]  /*0c70*/  IMAD.HI.U32 R9, P1, R11, R13, R8 ;  /* 0x0000000d0b097227 */ /* 0x000fc80007820008 */
        /* <DEDUP_REMOVED lines=12> */
[----:B------:R-:W-:Y:S02]  /*0d40*/  IMAD.X R11, RZ, RZ, R8, P1 ;  /* 0x000000ffff0b7224 */ /* 0x000fe400008e0608 */
[----:B------:R-:W-:Y:S01]  /*0d50*/  IMAD R9, R9, R5, R7 ;  /* 0x0000000509097224 */ /* 0x000fe200078e0207 */
[----:B------:R-:W-:-:S03]  /*0d60*/  IADD3 R7, P1, PT, -R6, R0, RZ ;  /* 0x0000000006077210 */ /* 0x000fc60007f3e1ff */
[-C--:B------:R-:W-:Y:S01]  /*0d70*/  IMAD R6, R11, R4.reuse, R9 ;  /* 0x000000040b067224 */ /* 0x080fe200078e0209 */
[----:B------:R-:W-:-:S04]  /*0d80*/  ISETP.GE.U32.AND P0, PT, R7, R4, PT ;  /* 0x000000040700720c */ /* 0x000fc80003f06070 */
[----:B------:R-:W-:Y:S02]  /*0d90*/  IADD3.X R6, PT, PT, ~R6, R3, RZ, P1, !PT ;  /* 0x0000000306067210 */ /* 0x000fe40000ffe5ff */
[----:B------:R-:W-:Y:S02]  /*0da0*/  IADD3 R9, P1, PT, R7, -R4, RZ ;  /* 0x8000000407097210 */ /* 0x000fe40007f3e0ff */
[----:B------:R-:W-:-:S03]  /*0db0*/  ISETP.GE.U32.AND.EX P0, PT, R6, R5, PT, P0 ;  /* 0x000000050600720c */ /* 0x000fc60003f06100 */
[--C-:B------:R-:W-:Y:S01]  /*0dc0*/  IMAD.X R8, R6, 0x1, ~R5.reuse, P1 ;  /* 0x0000000106087824 */ /* 0x100fe200008e0e05 */
[----:B------:R-:W-:Y:S02]  /*0dd0*/  SEL R9, R9, R7, P0 ;  /* 0x0000000709097207 */ /* 0x000fe40000000000 */
[----:B------:R-:W-:Y:S02]  /*0de0*/  ISETP.NE.U32.AND P1, PT, R4, RZ, PT ;  /* 0x000000ff0400720c */ /* 0x000fe40003f25070 */
[----:B------:R-:W-:Y:S02]  /*0df0*/  SEL R8, R8, R6, P0 ;  /* 0x0000000608087207 */ /* 0x000fe40000000000 */
[CC--:B------:R-:W-:Y:S02]  /*0e00*/  IADD3 R6, P2, PT, R9.reuse, -R4.reuse, RZ ;  /* 0x8000000409067210 */ /* 0x0c0fe40007f5e0ff */
[----:B------:R-:W-:Y:S02]  /*0e10*/  ISETP.GE.U32.AND P0, PT, R9, R4, PT ;  /* 0x000000040900720c */ /* 0x000fe40003f06070 */
[----:B------:R-:W-:Y:S01]  /*0e20*/  ISETP.NE.AND.EX P1, PT, R5, RZ, PT, P1 ;  /* 0x000000ff0500720c */ /* 0x000fe20003f25310 */
[C---:B------:R-:W-:Y:S01]  /*0e30*/  IMAD.X R7, R8.reuse, 0x1, ~R5, P2 ;  /* 0x0000000108077824 */ /* 0x040fe200010e0e05 */
[----:B------:R-:W-:Y:S01]  /*0e40*/  ISETP.GE.U32.AND.EX P0, PT, R8, R5, PT, P0 ;  /* 0x000000050800720c */ /* 0x000fe20003f06100 */
[----:B------:R-:W-:Y:S01]  /*0e50*/  IMAD.MOV.U32 R5, RZ, RZ, 0x0 ;  /* 0x00000000ff057424 */ /* 0x000fe200078e00ff */
[----:B------:R-:W-:-:S02]  /*0e60*/  MOV R4, R2 ;  /* 0x0000000200047202 */ /* 0x000fc40000000f00 */
[----:B------:R-:W-:Y:S02]  /*0e70*/  SEL R6, R6, R9, P0 ;  /* 0x0000000906067207 */ /* 0x000fe40000000000 */
[----:B------:R-:W-:Y:S02]  /*0e80*/  SEL R7, R7, R8, P0 ;  /* 0x0000000807077207 */ /* 0x000fe40000000000 */
[----:B------:R-:W-:Y:S02]  /*0e90*/  SEL R6, R6, 0xffffffff, P1 ;  /* 0xffffffff06067807 */ /* 0x000fe40000800000 */
[----:B------:R-:W-:Y:S01]  /*0ea0*/  SEL R7, R7, 0xffffffff, P1 ;  /* 0xffffffff07077807 */ /* 0x000fe20000800000 */
[----:B------:R-:W-:Y:S06]  /*0eb0*/  RET.REL.NODEC R4 `(_Z4sortPyiiyy) ;  /* 0xfffffff004507950 */ /* 0x000fec0003c3ffff */
.L_x_7:
[----:B------:R-:W-:-:S00]  /*0ec0*/  BRA `(.L_x_7) ;  /* 0xfffffffc00fc7947 */ /* 0x000fc0000383ffff */
[----:B------:R-:W-:-:S00]  /*0ed0*/  NOP ;  /* 0x0000000000007918 */ /* 0x000fc00000000000 */
        /* <DEDUP_REMOVED lines=10> */
.L_x_9:


//--------------------- .nv.shared.reserved.0     --------------------------
	.section	.nv.shared.reserved.0,"aw",@nobits
	.weak		__nv_reservedSMEM_offset_0_alias
	.size		__nv_reservedSMEM_offset_0_alias, 0, 64
	.other		__nv_reservedSMEM_offset_0_alias,@"STO_CUDA_RESERVED_SHARED STV_DEFAULT"
__nv_reservedSMEM_offset_0_alias:
	.zero		0
	.zero		64


//--------------------- .nv.constant0._Z4sortPyiiyy --------------------------
	.section	.nv.constant0._Z4sortPyiiyy,"a",@progbits
	.sectionflags	@""
	.align	4
.nv.constant0._Z4sortPyiiyy:
	.zero		928


//--------------------- SYMBOLS --------------------------

	.type		.nv.reservedSmem.offset0,@object
	.size		.nv.reservedSmem.offset0,0x4
